	.headerflags	@"EF_CUDA_TEXMODE_UNIFIED EF_CUDA_64BIT_ADDRESS EF_CUDA_ACCELERATORS EF_CUDA_SM90 EF_CUDA_VIRTUAL_SM(EF_CUDA_SM90)"
	.elftype	@"ET_EXEC"


//--------------------- .nv.info                  --------------------------
	.section	.nv.info,"",@"SHT_CUDA_INFO"
	.align	4


	//----- nvinfo : EIATTR_REGCOUNT
	.align		4
        /*0000*/ 	.byte	0x04, 0x2f
        /*0002*/ 	.short	(.L_3 - .L_2)
	.align		4
.L_2:
        /*0004*/ 	.word	index@(triton_poi_fused__native_batch_norm_legit_no_training_cat_relu_12)
        /*0008*/ 	.word	0x00000017


	//----- nvinfo : EIATTR_MIN_STACK_SIZE
	.align		4
.L_3:
        /*000c*/ 	.byte	0x04, 0x12
        /*000e*/ 	.short	(.L_5 - .L_4)
	.align		4
.L_4:
        /*0010*/ 	.word	index@(triton_poi_fused__native_batch_norm_legit_no_training_cat_relu_12)
        /*0014*/ 	.word	0x00000000


	//----- nvinfo : EIATTR_FRAME_SIZE
	.align		4
.L_5:
        /*0018*/ 	.byte	0x04, 0x11
        /*001a*/ 	.short	(.L_7 - .L_6)
	.align		4
.L_6:
        /*001c*/ 	.word	index@(triton_poi_fused__native_batch_norm_legit_no_training_cat_relu_12)
        /*0020*/ 	.word	0x00000000


	//----- nvinfo : EIATTR_MIN_STACK_SIZE
	.align		4
.L_7:
        /*0024*/ 	.byte	0x04, 0x12
        /*0026*/ 	.short	(.L_9 - .L_8)
	.align		4
.L_8:
        /*0028*/ 	.word	index@(triton_poi_fused__native_batch_norm_legit_no_training_cat_relu_12)
        /*002c*/ 	.word	0x00000000
.L_9:


//--------------------- .nv.info.triton_poi_fused__native_batch_norm_legit_no_training_cat_relu_12 --------------------------
	.section	.nv.info.triton_poi_fused__native_batch_norm_legit_no_training_cat_relu_12,"",@"SHT_CUDA_INFO"
	.sectionflags	@""
	.align	4


	//----- nvinfo : EIATTR_CUDA_API_VERSION
	.align		4
        /*0000*/ 	.byte	0x04, 0x37
        /*0002*/ 	.short	(.L_11 - .L_10)
.L_10:
        /*0004*/ 	.word	0x0000007c


	//----- nvinfo : EIATTR_KPARAM_INFO
	.align		4
.L_11:
        /*0008*/ 	.byte	0x04, 0x17
        /*000a*/ 	.short	(.L_13 - .L_12)
.L_12:
        /*000c*/ 	.word	0x00000000
        /*0010*/ 	.short	0x0008
        /*0012*/ 	.short	0x0040
        /*0014*/ 	.byte	0x00, 0xf0, 0x11, 0x00


	//----- nvinfo : EIATTR_KPARAM_INFO
	.align		4
.L_13:
        /*0018*/ 	.byte	0x04, 0x17
        /*001a*/ 	.short	(.L_15 - .L_14)
.L_14:
        /*001c*/ 	.word	0x00000000
        /*0020*/ 	.short	0x0007
        /*0022*/ 	.short	0x0038
        /*0024*/ 	.byte	0x00, 0xf4, 0x21, 0x00


	//----- nvinfo : EIATTR_KPARAM_INFO
	.align		4
.L_15:
        /*0028*/ 	.byte	0x04, 0x17
        /*002a*/ 	.short	(.L_17 - .L_16)
.L_16:
        /*002c*/ 	.word	0x00000000
        /*0030*/ 	.short	0x0006
        /*0032*/ 	.short	0x0030
        /*0034*/ 	.byte	0x00, 0xf4, 0x21, 0x00


	//----- nvinfo : EIATTR_KPARAM_INFO
	.align		4
.L_17:
        /*0038*/ 	.byte	0x04, 0x17
        /*003a*/ 	.short	(.L_19 - .L_18)
.L_18:
        /*003c*/ 	.word	0x00000000
        /*0040*/ 	.short	0x0005
        /*0042*/ 	.short	0x0028
        /*0044*/ 	.byte	0x00, 0xf4, 0x21, 0x00


	//----- nvinfo : EIATTR_KPARAM_INFO
	.align		4
.L_19:
        /*0048*/ 	.byte	0x04, 0x17
        /*004a*/ 	.short	(.L_21 - .L_20)
.L_20:
        /*004c*/ 	.word	0x00000000
        /*0050*/ 	.short	0x0004
        /*0052*/ 	.short	0x0020
        /*0054*/ 	.byte	0x00, 0xf4, 0x21, 0x00


	//----- nvinfo : EIATTR_KPARAM_INFO
	.align		4
.L_21:
        /*0058*/ 	.byte	0x04, 0x17
        /*005a*/ 	.short	(.L_23 - .L_22)
.L_22:
        /*005c*/ 	.word	0x00000000
        /*0060*/ 	.short	0x0003
        /*0062*/ 	.short	0x0018
        /*0064*/ 	.byte	0x00, 0xf4, 0x21, 0x00


	//----- nvinfo : EIATTR_KPARAM_INFO
	.align		4
.L_23:
        /*0068*/ 	.byte	0x04, 0x17
        /*006a*/ 	.short	(.L_25 - .L_24)
.L_24:
        /*006c*/ 	.word	0x00000000
        /*0070*/ 	.short	0x0002
        /*0072*/ 	.short	0x0010
        /*0074*/ 	.byte	0x00, 0xf4, 0x21, 0x00


	//----- nvinfo : EIATTR_KPARAM_INFO
	.align		4
.L_25:
        /*0078*/ 	.byte	0x04, 0x17
        /*007a*/ 	.short	(.L_27 - .L_26)
.L_26:
        /*007c*/ 	.word	0x00000000
        /*0080*/ 	.short	0x0001
        /*0082*/ 	.short	0x0008
        /*0084*/ 	.byte	0x00, 0xf4, 0x21, 0x00


	//----- nvinfo : EIATTR_KPARAM_INFO
	.align		4
.L_27:
        /*0088*/ 	.byte	0x04, 0x17
        /*008a*/ 	.short	(.L_29 - .L_28)
.L_28:
        /*008c*/ 	.word	0x00000000
        /*0090*/ 	.short	0x0000
        /*0092*/ 	.short	0x0000
        /*0094*/ 	.byte	0x00, 0xf4, 0x21, 0x00


	//----- nvinfo : EIATTR_SPARSE_MMA_MASK
	.align		4
.L_29:
        /*0098*/ 	.byte	0x03, 0x50
        /*009a*/ 	.short	0x0000


	//----- nvinfo : EIATTR_MAXREG_COUNT
	.align		4
        /*009c*/ 	.byte	0x03, 0x1b
        /*009e*/ 	.short	0x00ff


	//----- nvinfo : EIATTR_EXIT_INSTR_OFFSETS
	.align		4
        /*00a0*/ 	.byte	0x04, 0x1c
        /*00a2*/ 	.short	(.L_31 - .L_30)


	//   ....[0]....
.L_30:
        /*00a4*/ 	.word	0x00000520


	//----- nvinfo : EIATTR_REQNTID
	.align		4
.L_31:
        /*00a8*/ 	.byte	0x04, 0x10
        /*00aa*/ 	.short	(.L_33 - .L_32)
.L_32:
        /*00ac*/ 	.word	0x00000100
        /*00b0*/ 	.word	0x00000001
        /*00b4*/ 	.word	0x00000001


	//----- nvinfo : EIATTR_CBANK_PARAM_SIZE
	.align		4
.L_33:
        /*00b8*/ 	.byte	0x03, 0x19
        /*00ba*/ 	.short	0x0044


	//----- nvinfo : EIATTR_PARAM_CBANK
	.align		4
        /*00bc*/ 	.byte	0x04, 0x0a
        /*00be*/ 	.short	(.L_35 - .L_34)
	.align		4
.L_34:
        /*00c0*/ 	.word	index@(.nv.constant0.triton_poi_fused__native_batch_norm_legit_no_training_cat_relu_12)
        /*00c4*/ 	.short	0x0210
        /*00c6*/ 	.short	0x0044


	//----- nvinfo : EIATTR_SW_WAR
	.align		4
.L_35:
        /*00c8*/ 	.byte	0x04, 0x36
        /*00ca*/ 	.short	(.L_37 - .L_36)
.L_36:
        /*00cc*/ 	.word	0x00000008
.L_37:


//--------------------- .nv.callgraph             --------------------------
	.section	.nv.callgraph,"",@"SHT_CUDA_CALLGRAPH"
	.align	4
	.sectionentsize	8
	.align		4
        /*0000*/ 	.word	0x00000000
	.align		4
        /*0004*/ 	.word	0xffffffff
	.align		4
        /*0008*/ 	.word	0x00000000
	.align		4
        /*000c*/ 	.word	0xfffffffe
	.align		4
        /*0010*/ 	.word	0x00000000
	.align		4
        /*0014*/ 	.word	0xfffffffd
	.align		4
        /*0018*/ 	.word	0x00000000
	.align		4
        /*001c*/ 	.word	0xfffffffc


//--------------------- .nv.constant4             --------------------------
	.section	.nv.constant4,"a",@progbits
	.align	8
	.align		8
.nv.constant4:
        /*0000*/ 	.dword	_$_str
	.align		8
        /*0008*/ 	.dword	_$_str_$_2


//--------------------- .text.triton_poi_fused__native_batch_norm_legit_no_training_cat_relu_12 --------------------------
	.section	.text.triton_poi_fused__native_batch_norm_legit_no_training_cat_relu_12,"ax",@progbits
	.align	128
        .global         triton_poi_fused__native_batch_norm_legit_no_training_cat_relu_12
        .type           triton_poi_fused__native_batch_norm_legit_no_training_cat_relu_12,@function
        .size           triton_poi_fused__native_batch_norm_legit_no_training_cat_relu_12,(.L_x_1 - triton_poi_fused__native_batch_norm_legit_no_training_cat_relu_12)
        .other          triton_poi_fused__native_batch_norm_legit_no_training_cat_relu_12,@"STO_CUDA_ENTRY STV_DEFAULT"
triton_poi_fused__native_batch_norm_legit_no_training_cat_relu_12:
.text.triton_poi_fused__native_batch_norm_legit_no_training_cat_relu_12:
[----:B------:R-:W-:Y:S01]  /*0000*/  LDC R1, c[0x0][0x28] ;  /* 0x00000a00ff017b82 */ /* 0x000fe20000000800 */
[----:B------:R-:W1:Y:S07]  /*0010*/  S2R R0, SR_TID.X ;  /* 0x0000000000007919 */ /* 0x000e6e0000002100 */
[----:B------:R-:W2:Y:S01]  /*0020*/  LDC.64 R4, c[0x0][0x228] ;  /* 0x00008a00ff047b82 */ /* 0x000ea20000000a00 */
[----:B------:R-:W-:Y:S01]  /*0030*/  ULDC.64 UR4, c[0x0][0x208] ;  /* 0x0000820000047ab9 */ /* 0x000fe20000000a00 */
[----:B------:R-:W-:Y:S01]  /*0040*/  ULDC.64 UR6, c[0x0][0x218] ;  /* 0x0000860000067ab9 */ /* 0x000fe20000000a00 */
[----:B------:R-:W3:Y:S01]  /*0050*/  S2R R3, SR_CTAID.X ;  /* 0x0000000000037919 */ /* 0x000ee20000002500 */
[----:B-1----:R-:W-:-:S05]  /*0060*/  IMAD.SHL.U32 R0, R0, 0x2, RZ ;  /* 0x0000000200007824 */ /* 0x002fca00078e00ff */
[----:B------:R-:W-:-:S05]  /*0070*/  LOP3.LUT R0, R0, 0x1fe, RZ, 0xc0, !PT ;  /* 0x000001fe00007812 */ /* 0x000fca00078ec0ff */
[----:B---3--:R-:W-:-:S05]  /*0080*/  IMAD R0, R3, 0x200, R0 ;  /* 0x0000020003007824 */ /* 0x008fca00078e0200 */
[----:B------:R-:W-:-:S04]  /*0090*/  SHF.R.S32.HI R3, RZ, 0x1f, R0 ;  /* 0x0000001fff037819 */ /* 0x000fc80000011400 */
[----:B------:R-:W-:-:S04]  /*00a0*/  LEA.HI R8, R3, R0, RZ, 0xc ;  /* 0x0000000003087211 */ /* 0x000fc800078f60ff */
[----:B------:R-:W-:-:S05]  /*00b0*/  SHF.R.S32.HI R6, RZ, 0xc, R8 ;  /* 0x0000000cff067819 */ /* 0x000fca0000011408 */
[----:B------:R-:W-:-:S05]  /*00c0*/  IMAD.HI R2, R6, 0x2aaaaaab, RZ ;  /* 0x2aaaaaab06027827 */ /* 0x000fca00078e02ff */
[----:B------:R-:W-:-:S04]  /*00d0*/  SHF.R.U32.HI R3, RZ, 0x1f, R2 ;  /* 0x0000001fff037819 */ /* 0x000fc80000011602 */
[----:B------:R-:W-:-:S05]  /*00e0*/  LEA.HI R3, R2, R3, RZ, 0x1c ;  /* 0x0000000302037211 */ /* 0x000fca00078fe0ff */
[----:B------:R-:W-:Y:S02]  /*00f0*/  IMAD R6, R3, -0x60, R6 ;  /* 0xffffffa003067824 */ /* 0x000fe400078e0206 */
[----:B------:R-:W-:Y:S01]  /*0100*/  IMAD.HI R10, R0, 0x2aaaaaab, RZ ;  /* 0x2aaaaaab000a7827 */ /* 0x000fe200078e02ff */
[----:B------:R-:W-:Y:S01]  /*0110*/  LOP3.LUT R9, R8, 0xfffff000, RZ, 0xc0, !PT ;  /* 0xfffff00008097812 */ /* 0x000fe200078ec0ff */
[----:B------:R-:W1:Y:S02]  /*0120*/  LDC.64 R2, c[0x0][0x210] ;  /* 0x00008400ff027b82 */ /* 0x000e640000000a00 */
[----:B--2---:R-:W-:-:S05]  /*0130*/  IMAD.WIDE R4, R6, 0x4, R4 ;  /* 0x0000000406047825 */ /* 0x004fca00078e0204 */
[----:B------:R2:W3:Y:S01]  /*0140*/  LDG.E.EL R7, desc[UR4][R4.64] ;  /* 0x0000000404077981 */ /* 0x0004e2000c2e1900 */
[----:B------:R-:W-:Y:S01]  /*0150*/  SHF.R.U32.HI R11, RZ, 0x1f, R10 ;  /* 0x0000001fff0b7819 */ /* 0x000fe2000001160a */
[----:B------:R-:W-:-:S03]  /*0160*/  IMAD.IADD R9, R0, 0x1, -R9 ;  /* 0x0000000100097824 */ /* 0x000fc600078e0a09 */
[----:B------:R-:W-:Y:S01]  /*0170*/  LEA.HI.SX32 R11, R10, R11, 0x10 ;  /* 0x0000000b0a0b7211 */ /* 0x000fe200078f82ff */
[----:B------:R-:W-:-:S04]  /*0180*/  IMAD.SHL.U32 R10, R6, 0x1000, RZ ;  /* 0x00001000060a7824 */ /* 0x000fc800078e00ff */
[C---:B------:R-:W-:Y:S01]  /*0190*/  IMAD.U32 R12, R11.reuse, 0x10000, RZ ;  /* 0x000100000b0c7824 */ /* 0x040fe200078e00ff */
[----:B--2---:R-:W-:Y:S01]  /*01a0*/  SHF.R.S32.HI R4, RZ, 0x1f, R9 ;  /* 0x0000001fff047819 */ /* 0x004fe20000011409 */
[----:B------:R-:W-:-:S03]  /*01b0*/  IMAD R8, R11, -0x60000, R0 ;  /* 0xfffa00000b087824 */ /* 0x000fc600078e0200 */
[----:B------:R-:W-:Y:S01]  /*01c0*/  IADD3 R5, P0, P1, R10, R9, R12 ;  /* 0x000000090a057210 */ /* 0x000fe2000791e00c */
[----:B------:R-:W-:Y:S01]  /*01d0*/  IMAD R17, R11, 0x50000, R8 ;  /* 0x000500000b117824 */ /* 0x000fe200078e0208 */
[----:B------:R-:W-:Y:S01]  /*01e0*/  SHF.R.S32.HI R13, RZ, 0x1f, R12 ;  /* 0x0000001fff0d7819 */ /* 0x000fe2000001140c */
[----:B------:R-:W2:Y:S01]  /*01f0*/  LDC.64 R8, c[0x0][0x220] ;  /* 0x00008800ff087b82 */ /* 0x000ea20000000a00 */
[----:B------:R-:W-:Y:S01]  /*0200*/  SHF.R.S32.HI R10, RZ, 0x1f, R10 ;  /* 0x0000001fff0a7819 */ /* 0x000fe2000001140a */
[----:B-1----:R-:W-:Y:S01]  /*0210*/  IMAD.WIDE R16, R17, 0x4, R2 ;  /* 0x0000000411107825 */ /* 0x002fe200078e0202 */
[----:B------:R-:W-:Y:S02]  /*0220*/  LEA R18, P2, R5, UR6, 0x2 ;  /* 0x0000000605127c11 */ /* 0x000fe4000f8410ff */
[----:B------:R-:W-:Y:S02]  /*0230*/  CS2R R2, SRZ ;  /* 0x0000000000027805 */ /* 0x000fe4000001ff00 */
[----:B------:R-:W-:-:S02]  /*0240*/  IADD3.X R4, R10, R4, R13, P0, P1 ;  /* 0x000000040a047210 */ /* 0x000fc400007e240d */
[C---:B------:R-:W-:Y:S01]  /*0250*/  ISETP.GE.AND P1, PT, R6.reuse, 0x50, PT ;  /* 0x000000500600780c */ /* 0x040fe20003f26270 */
[----:B------:R-:W1:Y:S01]  /*0260*/  LDC.64 R12, c[0x0][0x230] ;  /* 0x00008c00ff0c7b82 */ /* 0x000e620000000a00 */
[----:B------:R-:W-:Y:S02]  /*0270*/  ISETP.GT.AND P0, PT, R6, 0x4f, PT ;  /* 0x0000004f0600780c */ /* 0x000fe40003f04270 */
[----:B------:R-:W-:-:S05]  /*0280*/  LEA.HI.X R19, R5, UR7, R4, 0x2, P2 ;  /* 0x0000000705137c11 */ /* 0x000fca00090f1404 */
[----:B------:R-:W4:Y:S01]  /*0290*/  LDC.64 R10, c[0x0][0x238] ;  /* 0x00008e00ff0a7b82 */ /* 0x000f220000000a00 */
[----:B------:R-:W-:-:S03]  /*02a0*/  CS2R R4, SRZ ;  /* 0x0000000000047805 */ /* 0x000fc6000001ff00 */
[----:B------:R-:W5:Y:S01]  /*02b0*/  @!P1 LDG.E.64 R2, desc[UR4][R16.64] ;  /* 0x0000000410029981 */ /* 0x000f62000c1e1b00 */
[----:B--2---:R-:W-:-:S03]  /*02c0*/  IMAD.WIDE R8, R6, 0x4, R8 ;  /* 0x0000000406087825 */ /* 0x004fc600078e0208 */
[----:B------:R-:W2:Y:S04]  /*02d0*/  @P0 LDG.E.64 R4, desc[UR4][R18.64+-0x140000] ;  /* 0xec00000412040981 */ /* 0x000ea8000c1e1b00 */
[----:B------:R1:W2:Y:S02]  /*02e0*/  LDG.E.EL R8, desc[UR4][R8.64] ;  /* 0x0000000408087981 */ /* 0x0002a4000c2e1900 */
[----:B-1----:R-:W-:-:S06]  /*02f0*/  IMAD.WIDE R12, R6, 0x4, R12 ;  /* 0x00000004060c7825 */ /* 0x002fcc00078e020c */
[----:B------:R-:W2:Y:S01]  /*0300*/  LDG.E.EL R12, desc[UR4][R12.64] ;  /* 0x000000040c0c7981 */ /* 0x000ea2000c2e1900 */
[----:B----4-:R-:W-:Y:S02]  /*0310*/  IMAD.WIDE R14, R6, 0x4, R10 ;  /* 0x00000004060e7825 */ /* 0x010fe400078e020a */
[----:B------:R-:W1:Y:S04]  /*0320*/  LDC.64 R10, c[0x0][0x240] ;  /* 0x00009000ff0a7b82 */ /* 0x000e680000000a00 */
[----:B------:R-:W4:Y:S01]  /*0330*/  LDG.E.EL R15, desc[UR4][R14.64] ;  /* 0x000000040e0f7981 */ /* 0x000f22000c2e1900 */
[----:B0-----:R-:W-:Y:S02]  /*0340*/  IMAD.MOV.U32 R9, RZ, RZ, 0x3e800000 ;  /* 0x3e800000ff097424 */ /* 0x001fe400078e00ff */
[----:B-1----:R-:W-:-:S04]  /*0350*/  IMAD.WIDE R10, R0, 0x4, R10 ;  /* 0x00000004000a7825 */ /* 0x002fc800078e020a */
[----:B---3--:R-:W-:Y:S02]  /*0360*/  FADD R20, R7, 9.9999997473787516356e-06 ;  /* 0x3727c5ac07147421 */ /* 0x008fe40000000000 */
[----:B------:R-:W0:Y:S02]  /*0370*/  LDC.64 R6, c[0x0][0x248] ;  /* 0x00009200ff067b82 */ /* 0x000e240000000a00 */
[----:B------:R-:W1:Y:S02]  /*0380*/  MUFU.SQRT R16, R20 ;  /* 0x0000001400107308 */ /* 0x000e640000002000 */
[C---:B-1----:R-:W-:Y:S02]  /*0390*/  FSETP.GT.AND P2, PT, R16.reuse, 8.50705917302346158658e+37, PT ;  /* 0x7e8000001000780b */ /* 0x042fe40003f44000 */
[----:B------:R-:W-:-:S11]  /*03a0*/  FSETP.GEU.AND P3, PT, R16, 1.175494350822287508e-38, PT ;  /* 0x008000001000780b */ /* 0x000fd60003f6e000 */
[----:B------:R-:W-:-:S04]  /*03b0*/  @P2 FMUL R16, R16, 0.25 ;  /* 0x3e80000010102820 */ /* 0x000fc80000400000 */
[----:B------:R-:W-:-:S06]  /*03c0*/  @!P3 FMUL R16, R16, 16777216 ;  /* 0x4b8000001010b820 */ /* 0x000fcc0000400000 */
[----:B------:R-:W1:Y:S01]  /*03d0*/  MUFU.RCP R16, R16 ;  /* 0x0000001000107308 */ /* 0x000e620000001000 */
[----:B------:R-:W-:Y:S02]  /*03e0*/  FSEL R9, R9, 1, P2 ;  /* 0x3f80000009097808 */ /* 0x000fe40001000000 */
[----:B-----5:R-:W-:Y:S02]  /*03f0*/  SEL R2, R2, RZ, !P1 ;  /* 0x000000ff02027207 */ /* 0x020fe40004800000 */
[----:B------:R-:W-:Y:S02]  /*0400*/  SEL R3, R3, RZ, !P1 ;  /* 0x000000ff03037207 */ /* 0x000fe40004800000 */
[----:B--2---:R-:W-:Y:S01]  /*0410*/  @P1 SEL R2, R4, RZ, P0 ;  /* 0x000000ff04021207 */ /* 0x004fe20000000000 */
[----:B------:R-:W-:Y:S01]  /*0420*/  @!P3 FMUL R9, R9, 16777216 ;  /* 0x4b8000000909b820 */ /* 0x000fe20000400000 */
[----:B------:R-:W-:-:S03]  /*0430*/  @P1 SEL R3, R5, RZ, P0 ;  /* 0x000000ff05031207 */ /* 0x000fc60000000000 */
[C---:B------:R-:W-:Y:S02]  /*0440*/  FADD R4, -R8.reuse, R2 ;  /* 0x0000000208047221 */ /* 0x040fe40000000100 */
[----:B------:R-:W-:Y:S01]  /*0450*/  FADD R8, -R8, R3 ;  /* 0x0000000308087221 */ /* 0x000fe20000000100 */
[----:B-1----:R-:W-:-:S04]  /*0460*/  FMUL R9, R16, R9 ;  /* 0x0000000910097220 */ /* 0x002fc80000400000 */
[-C--:B------:R-:W-:Y:S01]  /*0470*/  FMUL R4, R4, R9.reuse ;  /* 0x0000000904047220 */ /* 0x080fe20000400000 */
[----:B------:R-:W-:-:S03]  /*0480*/  FMUL R8, R8, R9 ;  /* 0x0000000908087220 */ /* 0x000fc60000400000 */
[C-C-:B----4-:R-:W-:Y:S01]  /*0490*/  FFMA R4, R12.reuse, R4, R15.reuse ;  /* 0x000000040c047223 */ /* 0x150fe2000000000f */
[----:B------:R-:W-:-:S04]  /*04a0*/  FFMA R8, R12, R8, R15 ;  /* 0x000000080c087223 */ /* 0x000fc8000000000f */
[----:B------:R-:W-:Y:S02]  /*04b0*/  FSETP.GEU.AND P0, PT, R4, RZ, PT ;  /* 0x000000ff0400720b */ /* 0x000fe40003f0e000 */
[----:B------:R-:W-:Y:S01]  /*04c0*/  FSETP.GEU.AND P1, PT, R8, RZ, PT ;  /* 0x000000ff0800720b */ /* 0x000fe20003f2e000 */
[----:B0-----:R-:W-:Y:S01]  /*04d0*/  IMAD.WIDE R6, R0, 0x4, R6 ;  /* 0x0000000400067825 */ /* 0x001fe200078e0206 */
[----:B------:R-:W-:Y:S02]  /*04e0*/  FSEL R4, R4, RZ, P0 ;  /* 0x000000ff04047208 */ /* 0x000fe40000000000 */
[----:B------:R-:W-:Y:S01]  /*04f0*/  FSEL R5, R8, RZ, P1 ;  /* 0x000000ff08057208 */ /* 0x000fe20000800000 */
[----:B------:R-:W-:Y:S04]  /*0500*/  STG.E.64 desc[UR4][R10.64], R2 ;  /* 0x000000020a007986 */ /* 0x000fe8000c101b04 */
[----:B------:R-:W-:Y:S01]  /*0510*/  STG.E.64 desc[UR4][R6.64], R4 ;  /* 0x0000000406007986 */ /* 0x000fe2000c101b04 */
[----:B------:R-:W-:Y:S05]  /*0520*/  EXIT ;  /* 0x000000000000794d */ /* 0x000fea0003800000 */
.L_x_0:
[----:B------:R-:W-:-:S00]  /*0530*/  BRA `(.L_x_0) ;  /* 0xfffffffc00fc7947 */ /* 0x000fc0000383ffff */
[----:B------:R-:W-:-:S00]  /*0540*/  NOP ;  /* 0x0000000000007918 */ /* 0x000fc00000000000 */
        /* <DEDUP_REMOVED lines=11> */
.L_x_1:


//--------------------- .nv.global.init           --------------------------
	.section	.nv.global.init,"aw",@progbits
.nv.global.init:
	.type		_$_str,@object
	.size		_$_str,(_$_str_$_2 - _$_str)
_$_str:
        /*0000*/ 	.byte	0x5f, 0x5f, 0x43, 0x55, 0x44, 0x41, 0x5f, 0x46, 0x54, 0x5a, 0x00
	.type		_$_str_$_2,@object
	.size		_$_str_$_2,(.L_1 - _$_str_$_2)
_$_str_$_2:
        /*000b*/ 	.byte	0x5f, 0x5f, 0x43, 0x55, 0x44, 0x41, 0x5f, 0x50, 0x52, 0x45, 0x43, 0x5f, 0x53, 0x51, 0x52, 0x54
        /*001b*/ 	.byte	0x00
.L_1:


//--------------------- .nv.constant0.triton_poi_fused__native_batch_norm_legit_no_training_cat_relu_12 --------------------------
	.section	.nv.constant0.triton_poi_fused__native_batch_norm_legit_no_training_cat_relu_12,"a",@progbits
	.sectionflags	@""
	.align	4
.nv.constant0.triton_poi_fused__native_batch_norm_legit_no_training_cat_relu_12:
	.zero		596
